//
// Generated by NVIDIA NVVM Compiler
//
// Compiler Build ID: CL-36424714
// Cuda compilation tools, release 13.0, V13.0.88
// Based on NVVM 20.0.0
//

.version 9.0
.target sm_100
.address_size 64

	// .globl	_Z7GPUiterPKiS0_PiiiS1_
.extern .func  (.param .b32 func_retval0) vprintf
(
	.param .b64 vprintf_param_0,
	.param .b64 vprintf_param_1
)
;
// _ZZ7GPUiterPKiS0_PiiiS1_E13neighbourhood has been demoted
.global .align 1 .b8 $str[17] = {77, 73, 83, 77, 65, 84, 67, 72, 33, 33, 33, 33, 33, 33, 33, 10};

.visible .entry _Z7GPUiterPKiS0_PiiiS1_(
	.param .u64 .ptr .align 1 _Z7GPUiterPKiS0_PiiiS1__param_0,
	.param .u64 .ptr .align 1 _Z7GPUiterPKiS0_PiiiS1__param_1,
	.param .u64 .ptr .align 1 _Z7GPUiterPKiS0_PiiiS1__param_2,
	.param .u32 _Z7GPUiterPKiS0_PiiiS1__param_3,
	.param .u32 _Z7GPUiterPKiS0_PiiiS1__param_4,
	.param .u64 .ptr .align 1 _Z7GPUiterPKiS0_PiiiS1__param_5
)
{
	.reg .pred 	%p<51>;
	.reg .b32 	%r<120>;
	.reg .b64 	%rd<38>;
	// demoted variable
	.shared .align 4 .b8 _ZZ7GPUiterPKiS0_PiiiS1_E13neighbourhood[4624];
	ld.param.u64 	%rd7, [_Z7GPUiterPKiS0_PiiiS1__param_0];
	ld.param.u64 	%rd9, [_Z7GPUiterPKiS0_PiiiS1__param_1];
	ld.param.u64 	%rd8, [_Z7GPUiterPKiS0_PiiiS1__param_2];
	ld.param.u32 	%r30, [_Z7GPUiterPKiS0_PiiiS1__param_3];
	ld.param.u32 	%r31, [_Z7GPUiterPKiS0_PiiiS1__param_4];
	ld.param.u64 	%rd10, [_Z7GPUiterPKiS0_PiiiS1__param_5];
	cvta.to.global.u64 	%rd1, %rd10;
	cvta.to.global.u64 	%rd2, %rd9;
	mov.u32 	%r1, %ctaid.x;
	mov.u32 	%r32, %ntid.x;
	mov.u32 	%r2, %tid.x;
	mad.lo.s32 	%r33, %r1, %r32, %r2;
	mov.u32 	%r3, %ctaid.y;
	mov.u32 	%r34, %ntid.y;
	mov.u32 	%r4, %tid.y;
	mad.lo.s32 	%r35, %r3, %r34, %r4;
	mul.lo.s32 	%r5, %r30, %r35;
	add.s32 	%r6, %r5, %r33;
	or.b32  	%r36, %r2, %r4;
	setp.ne.s32 	%p7, %r36, 0;
	sub.s32 	%r7, %r5, %r30;
	cvt.s64.s32 	%rd11, %r7;
	cvt.s64.s32 	%rd3, %r33;
	add.s64 	%rd12, %rd3, %rd11;
	shl.b64 	%rd13, %rd12, 2;
	add.s64 	%rd4, %rd2, %rd13;
	@%p7 bra 	$L__BB0_4;
	setp.eq.s32 	%p8, %r1, 0;
	setp.eq.s32 	%p9, %r3, 0;
	mov.b32 	%r112, 0;
	or.pred  	%p10, %p8, %p9;
	@%p10 bra 	$L__BB0_3;
	ld.global.u32 	%r112, [%rd4+-4];
$L__BB0_3:
	st.shared.u32 	[_ZZ7GPUiterPKiS0_PiiiS1_E13neighbourhood], %r112;
$L__BB0_4:
	setp.ne.s32 	%p11, %r2, 31;
	setp.ne.s32 	%p12, %r4, 31;
	add.s32 	%r38, %r5, %r30;
	cvt.s64.s32 	%rd14, %r38;
	add.s64 	%rd15, %rd3, %rd14;
	shl.b64 	%rd16, %rd15, 2;
	add.s64 	%rd5, %rd2, %rd16;
	mov.u32 	%r39, _ZZ7GPUiterPKiS0_PiiiS1_E13neighbourhood;
	mad.lo.s32 	%r10, %r4, 136, %r39;
	mul.wide.s32 	%rd17, %r6, 4;
	add.s64 	%rd6, %rd2, %rd17;
	shl.b32 	%r40, %r2, 2;
	add.s32 	%r11, %r39, %r40;
	or.pred  	%p13, %p11, %p12;
	@%p13 bra 	$L__BB0_8;
	shr.s32 	%r45, %r30, 31;
	shr.u32 	%r46, %r45, 27;
	add.s32 	%r47, %r30, %r46;
	shr.s32 	%r48, %r47, 5;
	add.s32 	%r49, %r48, -1;
	mov.b32 	%r113, 0;
	max.u32 	%r50, %r1, %r3;
	setp.ge.u32 	%p19, %r50, %r49;
	@%p19 bra 	$L__BB0_7;
	ld.global.u32 	%r113, [%rd5+4];
$L__BB0_7:
	st.shared.u32 	[_ZZ7GPUiterPKiS0_PiiiS1_E13neighbourhood+4620], %r113;
	mov.pred 	%p49, 0;
	mov.pred 	%p50, %p49;
	bra.uni 	$L__BB0_17;
$L__BB0_8:
	setp.eq.s32 	%p49, %r2, 0;
	setp.ne.s32 	%p14, %r2, 0;
	@%p14 bra 	$L__BB0_12;
	setp.eq.s32 	%p15, %r1, 0;
	mov.b32 	%r114, 0;
	@%p15 bra 	$L__BB0_11;
	ld.global.u32 	%r114, [%rd6+-4];
$L__BB0_11:
	st.shared.u32 	[%r10+136], %r114;
$L__BB0_12:
	setp.eq.s32 	%p50, %r4, 0;
	setp.ne.s32 	%p16, %r4, 0;
	@%p16 bra 	$L__BB0_16;
	cvt.u32.u64 	%r43, %rd3;
	add.s32 	%r16, %r7, %r43;
	setp.eq.s32 	%p17, %r3, 0;
	mov.b32 	%r115, 0;
	@%p17 bra 	$L__BB0_15;
	mul.wide.s32 	%rd18, %r16, 4;
	add.s64 	%rd19, %rd2, %rd18;
	ld.global.u32 	%r115, [%rd19];
$L__BB0_15:
	st.shared.u32 	[%r11+4], %r115;
$L__BB0_16:
	setp.ne.s32 	%p18, %r2, 31;
	@%p18 bra 	$L__BB0_20;
$L__BB0_17:
	shr.s32 	%r52, %r30, 31;
	shr.u32 	%r53, %r52, 27;
	add.s32 	%r54, %r30, %r53;
	shr.s32 	%r55, %r54, 5;
	add.s32 	%r56, %r55, -1;
	setp.ge.u32 	%p21, %r1, %r56;
	mov.b32 	%r116, 0;
	@%p21 bra 	$L__BB0_19;
	ld.global.u32 	%r116, [%rd6+4];
$L__BB0_19:
	st.shared.u32 	[%r10+268], %r116;
$L__BB0_20:
	setp.ne.s32 	%p22, %r4, 31;
	@%p22 bra 	$L__BB0_27;
	shr.s32 	%r58, %r30, 31;
	shr.u32 	%r59, %r58, 27;
	add.s32 	%r60, %r30, %r59;
	shr.s32 	%r61, %r60, 5;
	add.s32 	%r21, %r61, -1;
	setp.ge.u32 	%p23, %r3, %r21;
	mov.b32 	%r117, 0;
	@%p23 bra 	$L__BB0_23;
	add.s32 	%r62, %r6, %r30;
	mul.wide.s32 	%rd20, %r62, 4;
	add.s64 	%rd21, %rd2, %rd20;
	ld.global.u32 	%r117, [%rd21];
$L__BB0_23:
	st.shared.u32 	[%r11+4492], %r117;
	not.pred 	%p24, %p49;
	@%p24 bra 	$L__BB0_27;
	setp.ge.u32 	%p25, %r3, %r21;
	setp.eq.s32 	%p26, %r1, 0;
	or.pred  	%p27, %p26, %p25;
	mov.b32 	%r118, 0;
	@%p27 bra 	$L__BB0_26;
	ld.global.u32 	%r118, [%rd5+-4];
$L__BB0_26:
	st.shared.u32 	[_ZZ7GPUiterPKiS0_PiiiS1_E13neighbourhood+4488], %r118;
$L__BB0_27:
	setp.ne.s32 	%p28, %r2, 31;
	not.pred 	%p29, %p50;
	or.pred  	%p30, %p28, %p29;
	@%p30 bra 	$L__BB0_32;
	setp.eq.s32 	%p31, %r3, 0;
	mov.b32 	%r119, 0;
	@%p31 bra 	$L__BB0_31;
	shr.s32 	%r66, %r30, 31;
	shr.u32 	%r67, %r66, 27;
	add.s32 	%r68, %r30, %r67;
	shr.s32 	%r69, %r68, 5;
	add.s32 	%r70, %r69, -1;
	setp.ge.u32 	%p32, %r1, %r70;
	@%p32 bra 	$L__BB0_31;
	ld.global.u32 	%r119, [%rd4+4];
$L__BB0_31:
	st.shared.u32 	[_ZZ7GPUiterPKiS0_PiiiS1_E13neighbourhood+132], %r119;
$L__BB0_32:
	ld.global.u32 	%r71, [%rd6];
	add.s32 	%r73, %r10, %r40;
	add.s32 	%r28, %r73, 136;
	st.shared.u32 	[%r73+140], %r71;
	bar.sync 	0;
	ld.shared.u32 	%r29, [%r73+140];
	ld.global.u32 	%r74, [%rd6];
	setp.eq.s32 	%p33, %r29, %r74;
	@%p33 bra 	$L__BB0_34;
	mov.u64 	%rd22, $str;
	cvta.global.u64 	%rd23, %rd22;
	{ // callseq 0, 0
	.param .b64 param0;
	st.param.b64 	[param0], %rd23;
	.param .b64 param1;
	st.param.b64 	[param1], 0;
	.param .b32 retval0;
	call.uni (retval0), 
	vprintf, 
	(
	param0, 
	param1
	);
	ld.param.b32 	%r75, [retval0];
	} // callseq 0
$L__BB0_34:
	setp.lt.s32 	%p34, %r29, 1;
	@%p34 bra 	$L__BB0_36;
	add.s32 	%r110, %r29, -1;
	add.s64 	%rd37, %rd1, %rd17;
	setp.eq.s32 	%p46, %r110, 0;
	selp.b32 	%r111, -30, %r110, %p46;
	st.global.u32 	[%rd37], %r111;
	bra.uni 	$L__BB0_41;
$L__BB0_36:
	setp.gt.s32 	%p35, %r29, -1;
	@%p35 bra 	$L__BB0_38;
	add.s32 	%r109, %r29, 1;
	add.s64 	%rd35, %rd1, %rd17;
	st.global.u32 	[%rd35], %r109;
	bra.uni 	$L__BB0_41;
$L__BB0_38:
	ld.shared.u32 	%r77, [%r28+-136];
	setp.gt.s32 	%p36, %r77, 0;
	selp.u32 	%r78, 1, 0, %p36;
	ld.shared.u32 	%r79, [%r28+-132];
	setp.gt.s32 	%p37, %r79, 0;
	selp.u32 	%r80, 1, 0, %p37;
	add.s32 	%r81, %r78, %r80;
	ld.shared.u32 	%r82, [%r28+-128];
	setp.gt.s32 	%p38, %r82, 0;
	selp.u32 	%r83, 1, 0, %p38;
	add.s32 	%r84, %r81, %r83;
	ld.shared.u32 	%r85, [%r28];
	setp.gt.s32 	%p39, %r85, 0;
	selp.u32 	%r86, 1, 0, %p39;
	add.s32 	%r87, %r84, %r86;
	ld.shared.u32 	%r88, [%r28+4];
	setp.gt.s32 	%p40, %r88, 0;
	selp.u32 	%r89, 1, 0, %p40;
	add.s32 	%r90, %r87, %r89;
	ld.shared.u32 	%r91, [%r28+8];
	setp.gt.s32 	%p41, %r91, 0;
	selp.u32 	%r92, 1, 0, %p41;
	add.s32 	%r93, %r90, %r92;
	ld.shared.u32 	%r94, [%r28+136];
	setp.gt.s32 	%p42, %r94, 0;
	selp.u32 	%r95, 1, 0, %p42;
	add.s32 	%r96, %r93, %r95;
	ld.shared.u32 	%r97, [%r28+140];
	setp.gt.s32 	%p43, %r97, 0;
	selp.u32 	%r98, 1, 0, %p43;
	add.s32 	%r99, %r96, %r98;
	ld.shared.u32 	%r100, [%r28+144];
	setp.gt.s32 	%p44, %r100, 0;
	selp.u32 	%r101, 1, 0, %p44;
	add.s32 	%r102, %r99, %r101;
	selp.s32 	%r103, -1, 0, %p40;
	add.s32 	%r104, %r102, %r103;
	cvta.to.global.u64 	%rd24, %rd7;
	add.s64 	%rd26, %rd24, %rd17;
	ld.global.u32 	%r105, [%rd26];
	setp.le.s32 	%p45, %r104, %r105;
	@%p45 bra 	$L__BB0_40;
	add.s64 	%rd30, %rd1, %rd17;
	mov.b32 	%r107, 10;
	st.global.u32 	[%rd30], %r107;
	cvta.to.global.u64 	%rd31, %rd8;
	mul.wide.s32 	%rd32, %r31, 4;
	add.s64 	%rd33, %rd31, %rd32;
	atom.global.add.u32 	%r108, [%rd33], 1;
	bra.uni 	$L__BB0_41;
$L__BB0_40:
	add.s64 	%rd28, %rd1, %rd17;
	mov.b32 	%r106, 0;
	st.global.u32 	[%rd28], %r106;
$L__BB0_41:
	ret;

}


// ===== COMPILED SASS (sm_100) =====

	.target	sm_100

	.elftype	@"ET_EXEC"


//--------------------- .note.nv.tkinfo           --------------------------
	.section	.note.nv.tkinfo,"",@"SHT_NOTE"
	.sectionflags	@"SHF_NOTE_NV_TKINFO"
	.tkinfo
        /*0018*/ 	.word	0x00000002
        /*0030*/ 	.string	""
        /*0030*/ 	.string	"ptxas"
        /*0030*/ 	.string	"Cuda compilation tools, release 13.0, V13.0.88"
        /*0030*/ 	.string	"Build cuda_13.0.r13.0/compiler.36424714_0"
        /*0030*/ 	.string	"-arch sm_100 -m 64 "



//--------------------- .note.nv.cuinfo           --------------------------
	.section	.note.nv.cuinfo,"",@"SHT_NOTE"
	.sectionflags	@"SHF_NOTE_NV_CUINFO"
        /*0018*/ 	.short	0x0002
        /*001a*/ 	.short	0x0064
        /*001c*/ 	.short	0x0082
	.zero		2


//--------------------- .nv.info                  --------------------------
	.section	.nv.info,"",@"SHT_CUDA_INFO"
	.align	4


	//----- nvinfo : EIATTR_REGCOUNT
	.align		4
        /*0000*/ 	.byte	0x04, 0x2f
        /*0002*/ 	.short	(.L_2 - .L_1)
	.align		4
.L_1:
        /*0004*/ 	.word	index@(_Z7GPUiterPKiS0_PiiiS1_)
        /*0008*/ 	.word	0x00000018


	//----- nvinfo : EIATTR_FRAME_SIZE
	.align		4
.L_2:
        /*000c*/ 	.byte	0x04, 0x11
        /*000e*/ 	.short	(.L_4 - .L_3)
	.align		4
.L_3:
        /*0010*/ 	.word	index@(_Z7GPUiterPKiS0_PiiiS1_)
        /*0014*/ 	.word	0x00000000


	//----- nvinfo : EIATTR_MIN_STACK_SIZE
	.align		4
.L_4:
        /*0018*/ 	.byte	0x04, 0x12
        /*001a*/ 	.short	(.L_6 - .L_5)
	.align		4
.L_5:
        /*001c*/ 	.word	index@(_Z7GPUiterPKiS0_PiiiS1_)
        /*0020*/ 	.word	0x00000000
.L_6:


//--------------------- .nv.compat                --------------------------
	.section	.nv.compat,"",@"SHT_CUDA_COMPAT_INFO"
	.align	4
        /*0000*/ 	.byte	0x02, 0x09, 0x00, 0x00, 0x02, 0x02, 0x01, 0x00, 0x02, 0x05, 0x05, 0x00, 0x03, 0x07, 0x01, 0x01
        /*0010*/ 	.byte	0x02, 0x03, 0x00, 0x00, 0x02, 0x06, 0x01, 0x00, 0x04, 0x0b, 0x08, 0x00, 0x09, 0x00, 0x00, 0x00
        /*0020*/ 	.byte	0x00, 0x00, 0x00, 0x00


//--------------------- .nv.info._Z7GPUiterPKiS0_PiiiS1_ --------------------------
	.section	.nv.info._Z7GPUiterPKiS0_PiiiS1_,"",@"SHT_CUDA_INFO"
	.sectionflags	@""
	.align	4


	//----- nvinfo : EIATTR_CUDA_API_VERSION
	.align		4
        /*0000*/ 	.byte	0x04, 0x37
        /*0002*/ 	.short	(.L_8 - .L_7)
.L_7:
        /*0004*/ 	.word	0x00000082


	//----- nvinfo : EIATTR_KPARAM_INFO
	.align		4
.L_8:
        /*0008*/ 	.byte	0x04, 0x17
        /*000a*/ 	.short	(.L_10 - .L_9)
.L_9:
        /*000c*/ 	.word	0x00000000
        /*0010*/ 	.short	0x0005
        /*0012*/ 	.short	0x0020
        /*0014*/ 	.byte	0x00, 0xf5, 0x21, 0x00


	//----- nvinfo : EIATTR_KPARAM_INFO
	.align		4
.L_10:
        /*0018*/ 	.byte	0x04, 0x17
        /*001a*/ 	.short	(.L_12 - .L_11)
.L_11:
        /*001c*/ 	.word	0x00000000
        /*0020*/ 	.short	0x0004
        /*0022*/ 	.short	0x001c
        /*0024*/ 	.byte	0x00, 0xf0, 0x11, 0x00


	//----- nvinfo : EIATTR_KPARAM_INFO
	.align		4
.L_12:
        /*0028*/ 	.byte	0x04, 0x17
        /*002a*/ 	.short	(.L_14 - .L_13)
.L_13:
        /*002c*/ 	.word	0x00000000
        /*0030*/ 	.short	0x0003
        /*0032*/ 	.short	0x0018
        /*0034*/ 	.byte	0x00, 0xf0, 0x11, 0x00


	//----- nvinfo : EIATTR_KPARAM_INFO
	.align		4
.L_14:
        /*0038*/ 	.byte	0x04, 0x17
        /*003a*/ 	.short	(.L_16 - .L_15)
.L_15:
        /*003c*/ 	.word	0x00000000
        /*0040*/ 	.short	0x0002
        /*0042*/ 	.short	0x0010
        /*0044*/ 	.byte	0x00, 0xf5, 0x21, 0x00


	//----- nvinfo : EIATTR_KPARAM_INFO
	.align		4
.L_16:
        /*0048*/ 	.byte	0x04, 0x17
        /*004a*/ 	.short	(.L_18 - .L_17)
.L_17:
        /*004c*/ 	.word	0x00000000
        /*0050*/ 	.short	0x0001
        /*0052*/ 	.short	0x0008
        /*0054*/ 	.byte	0x00, 0xf5, 0x21, 0x00


	//----- nvinfo : EIATTR_KPARAM_INFO
	.align		4
.L_18:
        /*0058*/ 	.byte	0x04, 0x17
        /*005a*/ 	.short	(.L_20 - .L_19)
.L_19:
        /*005c*/ 	.word	0x00000000
        /*0060*/ 	.short	0x0000
        /*0062*/ 	.short	0x0000
        /*0064*/ 	.byte	0x00, 0xf5, 0x21, 0x00


	//----- nvinfo : EIATTR_SPARSE_MMA_MASK
	.align		4
.L_20:
        /*0068*/ 	.byte	0x03, 0x50
        /*006a*/ 	.short	0x0000


	//----- nvinfo : EIATTR_MAXREG_COUNT
	.align		4
        /*006c*/ 	.byte	0x03, 0x1b
        /*006e*/ 	.short	0x00ff


	//----- nvinfo : EIATTR_NUM_BARRIERS
	.align		4
        /*0070*/ 	.byte	0x02, 0x4c
        /*0072*/ 	.byte	0x01
	.zero		1


	//----- nvinfo : EIATTR_EXTERNS
	.align		4
        /*0074*/ 	.byte	0x04, 0x0f
        /*0076*/ 	.short	(.L_22 - .L_21)


	//   ....[0]....
	.align		4
.L_21:
        /*0078*/ 	.word	index@(vprintf)


	//----- nvinfo : EIATTR_MERCURY_ISA_VERSION
	.align		4
.L_22:
        /*007c*/ 	.byte	0x03, 0x5f
        /*007e*/ 	.short	0x0101


	//----- nvinfo : EIATTR_INT_WARP_WIDE_INSTR_OFFSETS
	.align		4
        /*0080*/ 	.byte	0x04, 0x31
        /*0082*/ 	.short	(.L_24 - .L_23)


	//   ....[0]....
.L_23:
        /*0084*/ 	.word	0x00000cf0


	//----- nvinfo : EIATTR_VRC_CTA_INIT_COUNT
	.align		4
.L_24:
        /*0088*/ 	.byte	0x02, 0x4a
	.zero		1
	.zero		1


	//----- nvinfo : EIATTR_SYSCALL_OFFSETS
	.align		4
        /*008c*/ 	.byte	0x04, 0x46
        /*008e*/ 	.short	(.L_26 - .L_25)


	//   ....[0]....
.L_25:
        /*0090*/ 	.word	0x00000920


	//----- nvinfo : EIATTR_EXIT_INSTR_OFFSETS
	.align		4
.L_26:
        /*0094*/ 	.byte	0x04, 0x1c
        /*0096*/ 	.short	(.L_28 - .L_27)


	//   ....[0]....
.L_27:
        /*0098*/ 	.word	0x000009b0


	//   ....[1]....
        /*009c*/ 	.word	0x00000a10


	//   ....[2]....
        /*00a0*/ 	.word	0x00000da0


	//   ....[3]....
        /*00a4*/ 	.word	0x00000de0


	//----- nvinfo : EIATTR_CRS_STACK_SIZE
	.align		4
.L_28:
        /*00a8*/ 	.byte	0x04, 0x1e
        /*00aa*/ 	.short	(.L_30 - .L_29)
.L_29:
        /*00ac*/ 	.word	0x00000000


	//----- nvinfo : EIATTR_CBANK_PARAM_SIZE
	.align		4
.L_30:
        /*00b0*/ 	.byte	0x03, 0x19
        /*00b2*/ 	.short	0x0028


	//----- nvinfo : EIATTR_PARAM_CBANK
	.align		4
        /*00b4*/ 	.byte	0x04, 0x0a
        /*00b6*/ 	.short	(.L_32 - .L_31)
	.align		4
.L_31:
        /*00b8*/ 	.word	index@(.nv.constant0._Z7GPUiterPKiS0_PiiiS1_)
        /*00bc*/ 	.short	0x0380
        /*00be*/ 	.short	0x0028


	//----- nvinfo : EIATTR_SW_WAR
	.align		4
.L_32:
        /*00c0*/ 	.byte	0x04, 0x36
        /*00c2*/ 	.short	(.L_34 - .L_33)
.L_33:
        /*00c4*/ 	.word	0x00000008
.L_34:


//--------------------- .nv.callgraph             --------------------------
	.section	.nv.callgraph,"",@"SHT_CUDA_CALLGRAPH"
	.align	4
	.sectionentsize	8
	.align		4
        /*0000*/ 	.word	0x00000000
	.align		4
        /*0004*/ 	.word	0xffffffff
	.align		4
        /*0008*/ 	.word	index@(_Z7GPUiterPKiS0_PiiiS1_)
	.align		4
        /*000c*/ 	.word	index@(vprintf)
	.align		4
        /*0010*/ 	.word	0x00000000
	.align		4
        /*0014*/ 	.word	0xfffffffe
	.align		4
        /*0018*/ 	.word	0x00000000
	.align		4
        /*001c*/ 	.word	0xfffffffd
	.align		4
        /*0020*/ 	.word	0x00000000
	.align		4
        /*0024*/ 	.word	0xfffffffc


//--------------------- .nv.constant4             --------------------------
	.section	.nv.constant4,"a",@progbits
	.align	8
	.align		8
.nv.constant4:
        /*0000*/ 	.dword	vprintf
	.align		8
        /*0008*/ 	.dword	$str


//--------------------- .text._Z7GPUiterPKiS0_PiiiS1_ --------------------------
	.section	.text._Z7GPUiterPKiS0_PiiiS1_,"ax",@progbits
	.align	128
        .global         _Z7GPUiterPKiS0_PiiiS1_
        .type           _Z7GPUiterPKiS0_PiiiS1_,@function
        .size           _Z7GPUiterPKiS0_PiiiS1_,(.L_x_27 - _Z7GPUiterPKiS0_PiiiS1_)
        .other          _Z7GPUiterPKiS0_PiiiS1_,@"STO_CUDA_ENTRY STV_DEFAULT"
_Z7GPUiterPKiS0_PiiiS1_:
.text._Z7GPUiterPKiS0_PiiiS1_:
[----:B------:R-:W0:Y:S01]  /*0000*/  LDC R1, c[0x0][0x37c] ;  /* 0x0000df00ff017b82 */ /* 0x000e220000000800 */
[----:B------:R-:W1:Y:S07]  /*0010*/  S2R R13, SR_TID.Y ;  /* 0x00000000000d7919 */ /* 0x000e6e0000002200 */
[----:B------:R-:W2:Y:S01]  /*0020*/  LDC R14, c[0x0][0x360] ;  /* 0x0000d800ff0e7b82 */ /* 0x000ea20000000800 */
[----:B------:R-:W3:Y:S01]  /*0030*/  LDCU.64 UR8, c[0x0][0x388] ;  /* 0x00007100ff0877ac */ /* 0x000ee20008000a00 */
[----:B------:R-:W-:Y:S01]  /*0040*/  BSSY.RECONVERGENT B0, `(.L_x_0) ;  /* 0x000001b000007945 */ /* 0x000fe20003800200 */
[----:B------:R-:W2:Y:S01]  /*0050*/  S2R R17, SR_TID.X ;  /* 0x0000000000117919 */ /* 0x000ea20000002100 */
[----:B------:R-:W4:Y:S04]  /*0060*/  LDCU.64 UR36, c[0x0][0x358] ;  /* 0x00006b00ff2477ac */ /* 0x000f280008000a00 */
[----:B------:R-:W1:Y:S08]  /*0070*/  S2UR UR7, SR_CTAID.Y ;  /* 0x00000000000779c3 */ /* 0x000e700000002600 */
[----:B------:R-:W1:Y:S08]  /*0080*/  LDC R0, c[0x0][0x364] ;  /* 0x0000d900ff007b82 */ /* 0x000e700000000800 */
[----:B------:R-:W2:Y:S08]  /*0090*/  S2UR UR6, SR_CTAID.X ;  /* 0x00000000000679c3 */ /* 0x000eb00000002500 */
[----:B------:R-:W5:Y:S01]  /*00a0*/  LDC R11, c[0x0][0x398] ;  /* 0x0000e600ff0b7b82 */ /* 0x000f620000000800 */
[----:B-1----:R-:W-:-:S02]  /*00b0*/  IMAD R0, R0, UR7, R13 ;  /* 0x0000000700007c24 */ /* 0x002fc4000f8e020d */
[----:B--2---:R-:W-:-:S05]  /*00c0*/  IMAD R14, R14, UR6, R17 ;  /* 0x000000060e0e7c24 */ /* 0x004fca000f8e0211 */
[--C-:B------:R-:W-:Y:S01]  /*00d0*/  SHF.R.S32.HI R2, RZ, 0x1f, R14.reuse ;  /* 0x0000001fff027819 */ /* 0x100fe2000001140e */
[CC--:B-----5:R-:W-:Y:S02]  /*00e0*/  IMAD R15, R0.reuse, R11.reuse, -R11 ;  /* 0x0000000b000f7224 */ /* 0x0e0fe400078e0a0b */
[----:B------:R-:W-:-:S03]  /*00f0*/  IMAD R16, R0, R11, R14 ;  /* 0x0000000b00107224 */ /* 0x000fc600078e020e */
[----:B------:R-:W-:-:S04]  /*0100*/  IADD3 R3, P0, PT, R14, R15, RZ ;  /* 0x0000000f0e037210 */ /* 0x000fc80007f1e0ff */
[----:B------:R-:W-:Y:S02]  /*0110*/  LEA.HI.X.SX32 R6, R15, R2, 0x1, P0 ;  /* 0x000000020f067211 */ /* 0x000fe400000f0eff */
[----:B------:R-:W-:Y:S02]  /*0120*/  LOP3.LUT P0, RZ, R17, R13, RZ, 0xfc, !PT ;  /* 0x0000000d11ff7212 */ /* 0x000fe4000780fcff */
[----:B---3--:R-:W-:-:S04]  /*0130*/  LEA R4, P1, R3, UR8, 0x2 ;  /* 0x0000000803047c11 */ /* 0x008fc8000f8210ff */
[----:B------:R-:W-:-:S07]  /*0140*/  LEA.HI.X R5, R3, UR9, R6, 0x2, P1 ;  /* 0x0000000903057c11 */ /* 0x000fce00088f1406 */
[----:B0---4-:R-:W-:Y:S05]  /*0150*/  @P0 BRA `(.L_x_1) ;  /* 0x0000000000240947 */ /* 0x011fea0003800000 */
[----:B------:R-:W0:Y:S01]  /*0160*/  S2UR UR5, SR_CgaCtaId ;  /* 0x00000000000579c3 */ /* 0x000e220000008800 */
[----:B------:R-:W-:Y:S01]  /*0170*/  UISETP.NE.AND UP0, UPT, UR7, URZ, UPT ;  /* 0x000000ff0700728c */ /* 0x000fe2000bf05270 */
[----:B------:R-:W-:Y:S01]  /*0180*/  IMAD.MOV.U32 R3, RZ, RZ, RZ ;  /* 0x000000ffff037224 */ /* 0x000fe200078e00ff */
[----:B------:R-:W-:Y:S02]  /*0190*/  UMOV UR4, 0x400 ;  /* 0x0000040000047882 */ /* 0x000fe40000000000 */
[----:B------:R-:W-:Y:S02]  /*01a0*/  UISETP.EQ.OR UP0, UPT, UR6, URZ, !UP0 ;  /* 0x000000ff0600728c */ /* 0x000fe4000c702670 */
[----:B0-----:R-:W-:-:S07]  /*01b0*/  ULEA UR4, UR5, UR4, 0x18 ;  /* 0x0000000405047291 */ /* 0x001fce000f8ec0ff */
[----:B------:R-:W-:Y:S05]  /*01c0*/  BRA.U UP0, `(.L_x_2) ;  /* 0x0000000100047547 */ /* 0x000fea000b800000 */
[----:B------:R0:W5:Y:S02]  /*01d0*/  LDG.E R3, desc[UR36][R4.64+-0x4] ;  /* 0xfffffc2404037981 */ /* 0x000164000c1e1900 */
.L_x_2:
[----:B-----5:R1:W-:Y:S02]  /*01e0*/  STS [UR4], R3 ;  /* 0x00000003ff007988 */ /* 0x0203e40008000804 */
.L_x_1:
[----:B------:R-:W-:Y:S05]  /*01f0*/  BSYNC.RECONVERGENT B0 ;  /* 0x0000000000007941 */ /* 0x000fea0003800200 */
.L_x_0:
[----:B------:R-:W2:Y:S01]  /*0200*/  S2R R19, SR_CgaCtaId ;  /* 0x0000000000137919 */ /* 0x000ea20000008800 */
[----:B-1----:R-:W-:Y:S01]  /*0210*/  IMAD R3, R0, R11, R11 ;  /* 0x0000000b00037224 */ /* 0x002fe200078e020b */
[----:B------:R-:W1:Y:S01]  /*0220*/  LDC.64 R6, c[0x0][0x388] ;  /* 0x0000e200ff067b82 */ /* 0x000e620000000a00 */
[----:B------:R-:W-:Y:S01]  /*0230*/  ISETP.NE.AND P1, PT, R13, 0x1f, PT ;  /* 0x0000001f0d00780c */ /* 0x000fe20003f25270 */
[----:B------:R-:W-:Y:S01]  /*0240*/  BSSY.RECONVERGENT B0, `(.L_x_3) ;  /* 0x000003c000007945 */ /* 0x000fe20003800200 */
[----:B------:R-:W-:-:S03]  /*0250*/  MOV R0, 0x400 ;  /* 0x0000040000007802 */ /* 0x000fc60000000f00 */
[----:B------:R-:W-:Y:S01]  /*0260*/  BSSY.RELIABLE B7, `(.L_x_4) ;  /* 0x0000031000077945 */ /* 0x000fe20003800100 */
[----:B------:R-:W-:-:S04]  /*0270*/  IADD3 R9, P0, PT, R14, R3, RZ ;  /* 0x000000030e097210 */ /* 0x000fc80007f1e0ff */
[----:B------:R-:W-:Y:S02]  /*0280*/  LEA.HI.X.SX32 R2, R3, R2, 0x1, P0 ;  /* 0x0000000203027211 */ /* 0x000fe400000f0eff */
[----:B------:R-:W-:Y:S02]  /*0290*/  ISETP.NE.OR P0, PT, R17, 0x1f, P1 ;  /* 0x0000001f1100780c */ /* 0x000fe40000f05670 */
[----:B------:R-:W-:-:S04]  /*02a0*/  LEA R8, P2, R9, UR8, 0x2 ;  /* 0x0000000809087c11 */ /* 0x000fc8000f8410ff */
[----:B------:R-:W-:Y:S01]  /*02b0*/  LEA.HI.X R9, R9, UR9, R2, 0x2, P2 ;  /* 0x0000000909097c11 */ /* 0x000fe200090f1402 */
[----:B-1----:R-:W-:Y:S01]  /*02c0*/  IMAD.WIDE R2, R16, 0x4, R6 ;  /* 0x0000000410027825 */ /* 0x002fe200078e0206 */
[----:B--2---:R-:W-:-:S05]  /*02d0*/  LEA R0, R19, R0, 0x18 ;  /* 0x0000000013007211 */ /* 0x004fca00078ec0ff */
[--C-:B------:R-:W-:Y:S02]  /*02e0*/  IMAD R12, R13, 0x88, R0.reuse ;  /* 0x000000880d0c7824 */ /* 0x100fe400078e0200 */
[----:B------:R-:W-:Y:S01]  /*02f0*/  IMAD R10, R17, 0x4, R0 ;  /* 0x00000004110a7824 */ /* 0x000fe200078e0200 */
[----:B------:R-:W-:Y:S06]  /*0300*/  @P0 BRA `(.L_x_5) ;  /* 0x0000000000340947 */ /* 0x000fec0003800000 */
[----:B------:R-:W-:Y:S01]  /*0310*/  SHF.R.S32.HI R14, RZ, 0x1f, R11 ;  /* 0x0000001fff0e7819 */ /* 0x000fe2000001140b */
[----:B------:R-:W-:Y:S01]  /*0320*/  UISETP.LT.U32.AND UP0, UPT, UR6, UR7, UPT ;  /* 0x000000070600728c */ /* 0x000fe2000bf01070 */
[----:B------:R-:W-:Y:S02]  /*0330*/  IMAD.MOV.U32 R13, RZ, RZ, RZ ;  /* 0x000000ffff0d7224 */ /* 0x000fe400078e00ff */
[----:B------:R-:W-:Y:S01]  /*0340*/  LEA.HI R14, R14, R11, RZ, 0x5 ;  /* 0x0000000b0e0e7211 */ /* 0x000fe200078f28ff */
[----:B------:R-:W-:-:S03]  /*0350*/  USEL UR4, UR6, UR7, !UP0 ;  /* 0x0000000706047287 */ /* 0x000fc6000c000000 */
[----:B------:R-:W-:-:S04]  /*0360*/  LEA.HI.SX32 R14, R14, 0xffffffff, 0x1b ;  /* 0xffffffff0e0e7811 */ /* 0x000fc800078fdaff */
[----:B------:R-:W-:-:S13]  /*0370*/  ISETP.LE.U32.AND P0, PT, R14, UR4, PT ;  /* 0x000000040e007c0c */ /* 0x000fda000bf03070 */
[----:B------:R-:W-:Y:S05]  /*0380*/  @P0 BRA `(.L_x_6) ;  /* 0x0000000000040947 */ /* 0x000fea0003800000 */
[----:B------:R1:W5:Y:S02]  /*0390*/  LDG.E R13, desc[UR36][R8.64+0x4] ;  /* 0x00000424080d7981 */ /* 0x000364000c1e1900 */
.L_x_6:
[----:B-----5:R2:W-:Y:S01]  /*03a0*/  STS [R0+0x120c], R13 ;  /* 0x00120c0d00007388 */ /* 0x0205e20000000800 */
[----:B------:R-:W-:Y:S02]  /*03b0*/  PLOP3.LUT P2, PT, PT, PT, PT, 0x8, 0x80 ;  /* 0x000000000080781c */ /* 0x000fe40003f4e170 */
[----:B------:R-:W-:Y:S01]  /*03c0*/  PLOP3.LUT P0, PT, PT, PT, PT, 0x8, 0x80 ;  /* 0x000000000080781c */ /* 0x000fe20003f0e170 */
[----:B------:R-:W-:-:S12]  /*03d0*/  BRA `(.L_x_7) ;  /* 0x0000000000647947 */ /* 0x000fd80003800000 */
.L_x_5:
[C---:B------:R-:W-:Y:S01]  /*03e0*/  ISETP.NE.AND P0, PT, R17.reuse, RZ, PT ;  /* 0x000000ff1100720c */ /* 0x040fe20003f05270 */
[----:B------:R-:W-:Y:S01]  /*03f0*/  BSSY.RECONVERGENT B1, `(.L_x_8) ;  /* 0x0000008000017945 */ /* 0x000fe20003800200 */
[----:B------:R-:W-:-:S11]  /*0400*/  ISETP.EQ.AND P2, PT, R17, RZ, PT ;  /* 0x000000ff1100720c */ /* 0x000fd60003f42270 */
[----:B------:R-:W-:Y:S05]  /*0410*/  @P0 BRA `(.L_x_9) ;  /* 0x0000000000140947 */ /* 0x000fea0003800000 */
[----:B------:R-:W-:Y:S01]  /*0420*/  UISETP.NE.AND UP0, UPT, UR6, URZ, UPT ;  /* 0x000000ff0600728c */ /* 0x000fe2000bf05270 */
[----:B------:R-:W-:-:S08]  /*0430*/  IMAD.MOV.U32 R19, RZ, RZ, RZ ;  /* 0x000000ffff137224 */ /* 0x000fd000078e00ff */
[----:B------:R-:W-:Y:S05]  /*0440*/  BRA.U !UP0, `(.L_x_10) ;  /* 0x0000000108047547 */ /* 0x000fea000b800000 */
[----:B------:R1:W5:Y:S02]  /*0450*/  LDG.E R19, desc[UR36][R2.64+-0x4] ;  /* 0xfffffc2402137981 */ /* 0x000364000c1e1900 */
.L_x_10:
[----:B-----5:R2:W-:Y:S02]  /*0460*/  STS [R12+0x88], R19 ;  /* 0x000088130c007388 */ /* 0x0205e40000000800 */
.L_x_9:
[----:B------:R-:W-:Y:S05]  /*0470*/  BSYNC.RECONVERGENT B1 ;  /* 0x0000000000017941 */ /* 0x000fea0003800200 */
.L_x_8:
[C---:B------:R-:W-:Y:S01]  /*0480*/  ISETP.NE.AND P3, PT, R13.reuse, RZ, PT ;  /* 0x000000ff0d00720c */ /* 0x040fe20003f65270 */
[----:B------:R-:W-:Y:S01]  /*0490*/  BSSY.RECONVERGENT B1, `(.L_x_11) ;  /* 0x000000a000017945 */ /* 0x000fe20003800200 */
[----:B------:R-:W-:-:S11]  /*04a0*/  ISETP.EQ.AND P0, PT, R13, RZ, PT ;  /* 0x000000ff0d00720c */ /* 0x000fd60003f02270 */
[----:B------:R-:W-:Y:S05]  /*04b0*/  @P3 BRA `(.L_x_12) ;  /* 0x00000000001c3947 */ /* 0x000fea0003800000 */
[----:B------:R-:W-:Y:S01]  /*04c0*/  UISETP.NE.AND UP0, UPT, UR7, URZ, UPT ;  /* 0x000000ff0700728c */ /* 0x000fe2000bf05270 */
[----:B------:R-:W-:Y:S02]  /*04d0*/  IMAD.IADD R15, R14, 0x1, R15 ;  /* 0x000000010e0f7824 */ /* 0x000fe400078e020f */
[----:B------:R-:W-:-:S06]  /*04e0*/  IMAD.MOV.U32 R13, RZ, RZ, RZ ;  /* 0x000000ffff0d7224 */ /* 0x000fcc00078e00ff */
[----:B------:R-:W-:Y:S05]  /*04f0*/  BRA.U !UP0, `(.L_x_13) ;  /* 0x0000000108087547 */ /* 0x000fea000b800000 */
[----:B------:R-:W-:-:S05]  /*0500*/  IMAD.WIDE R14, R15, 0x4, R6 ;  /* 0x000000040f0e7825 */ /* 0x000fca00078e0206 */
[----:B------:R3:W5:Y:S02]  /*0510*/  LDG.E R13, desc[UR36][R14.64] ;  /* 0x000000240e0d7981 */ /* 0x000764000c1e1900 */
.L_x_13:
[----:B-----5:R4:W-:Y:S02]  /*0520*/  STS [R10+0x4], R13 ;  /* 0x0000040d0a007388 */ /* 0x0209e40000000800 */
.L_x_12:
[----:B------:R-:W-:Y:S05]  /*0530*/  BSYNC.RECONVERGENT B1 ;  /* 0x0000000000017941 */ /* 0x000fea0003800200 */
.L_x_11:
[----:B------:R-:W-:-:S13]  /*0540*/  ISETP.NE.AND P3, PT, R17, 0x1f, PT ;  /* 0x0000001f1100780c */ /* 0x000fda0003f65270 */
[----:B------:R-:W-:Y:S05]  /*0550*/  @P3 BREAK.RELIABLE B7 ;  /* 0x0000000000073942 */ /* 0x000fea0003800100 */
[----:B------:R-:W-:Y:S05]  /*0560*/  @P3 BRA `(.L_x_14) ;  /* 0x0000000000243947 */ /* 0x000fea0003800000 */
.L_x_7:
[----:B------:R-:W-:Y:S05]  /*0570*/  BSYNC.RELIABLE B7 ;  /* 0x0000000000077941 */ /* 0x000fea0003800100 */
.L_x_4:
[----:B---3--:R-:W-:Y:S01]  /*0580*/  SHF.R.S32.HI R14, RZ, 0x1f, R11 ;  /* 0x0000001fff0e7819 */ /* 0x008fe2000001140b */
[----:B--2-4-:R-:W-:-:S03]  /*0590*/  IMAD.MOV.U32 R13, RZ, RZ, RZ ;  /* 0x000000ffff0d7224 */ /* 0x014fc600078e00ff */
[----:B------:R-:W-:-:S04]  /*05a0*/  LEA.HI R14, R14, R11, RZ, 0x5 ;  /* 0x0000000b0e0e7211 */ /* 0x000fc800078f28ff */
[----:B------:R-:W-:-:S04]  /*05b0*/  LEA.HI.SX32 R14, R14, 0xffffffff, 0x1b ;  /* 0xffffffff0e0e7811 */ /* 0x000fc800078fdaff */
[----:B------:R-:W-:-:S13]  /*05c0*/  ISETP.LE.U32.AND P3, PT, R14, UR6, PT ;  /* 0x000000060e007c0c */ /* 0x000fda000bf63070 */
[----:B------:R-:W-:Y:S05]  /*05d0*/  @P3 BRA `(.L_x_15) ;  /* 0x0000000000043947 */ /* 0x000fea0003800000 */
[----:B------:R2:W5:Y:S02]  /*05e0*/  LDG.E R13, desc[UR36][R2.64+0x4] ;  /* 0x00000424020d7981 */ /* 0x000564000c1e1900 */
.L_x_15:
[----:B-----5:R3:W-:Y:S02]  /*05f0*/  STS [R12+0x10c], R13 ;  /* 0x00010c0d0c007388 */ /* 0x0207e40000000800 */
.L_x_14:
[----:B------:R-:W-:Y:S05]  /*0600*/  BSYNC.RECONVERGENT B0 ;  /* 0x0000000000007941 */ /* 0x000fea0003800200 */
.L_x_3:
[----:B------:R-:W-:Y:S05]  /*0610*/  WARPSYNC.ALL ;  /* 0x0000000000007948 */ /* 0x000fea0003800000 */
[----:B------:R-:W-:Y:S04]  /*0620*/  BSSY.RECONVERGENT B0, `(.L_x_16) ;  /* 0x0000012000007945 */ /* 0x000fe80003800200 */
[----:B------:R-:W-:Y:S05]  /*0630*/  @P1 BRA `(.L_x_17) ;  /* 0x0000000000401947 */ /* 0x000fea0003800000 */
[----:B---3--:R-:W-:Y:S01]  /*0640*/  SHF.R.S32.HI R14, RZ, 0x1f, R11 ;  /* 0x0000001fff0e7819 */ /* 0x008fe2000001140b */
[----:B----4-:R-:W-:-:S03]  /*0650*/  IMAD.MOV.U32 R13, RZ, RZ, RZ ;  /* 0x000000ffff0d7224 */ /* 0x010fc600078e00ff */
[----:B------:R-:W-:-:S04]  /*0660*/  LEA.HI R14, R14, R11, RZ, 0x5 ;  /* 0x0000000b0e0e7211 */ /* 0x000fc800078f28ff */
[----:B------:R-:W-:-:S04]  /*0670*/  LEA.HI.SX32 R14, R14, 0xffffffff, 0x1b ;  /* 0xffffffff0e0e7811 */ /* 0x000fc800078fdaff */
[----:B------:R-:W-:-:S13]  /*0680*/  ISETP.LE.U32.AND P1, PT, R14, UR7, PT ;  /* 0x000000070e007c0c */ /* 0x000fda000bf23070 */
[----:B------:R-:W-:Y:S05]  /*0690*/  @P1 BRA `(.L_x_18) ;  /* 0x00000000000c1947 */ /* 0x000fea0003800000 */
[----:B------:R-:W-:-:S04]  /*06a0*/  IMAD.IADD R13, R16, 0x1, R11 ;  /* 0x00000001100d7824 */ /* 0x000fc800078e020b */
[----:B------:R-:W-:-:S05]  /*06b0*/  IMAD.WIDE R6, R13, 0x4, R6 ;  /* 0x000000040d067825 */ /* 0x000fca00078e0206 */
[----:B------:R3:W5:Y:S02]  /*06c0*/  LDG.E R13, desc[UR36][R6.64] ;  /* 0x00000024060d7981 */ /* 0x000764000c1e1900 */
.L_x_18:
[----:B-----5:R4:W-:Y:S01]  /*06d0*/  STS [R10+0x118c], R13 ;  /* 0x00118c0d0a007388 */ /* 0x0209e20000000800 */
[----:B------:R-:W-:Y:S05]  /*06e0*/  @!P2 BRA `(.L_x_17) ;  /* 0x000000000014a947 */ /* 0x000fea0003800000 */
[----:B------:R-:W-:Y:S01]  /*06f0*/  ISETP.EQ.OR P1, PT, RZ, UR6, P1 ;  /* 0x00000006ff007c0c */ /* 0x000fe20008f22670 */
[----:B---3--:R-:W-:-:S12]  /*0700*/  IMAD.MOV.U32 R7, RZ, RZ, RZ ;  /* 0x000000ffff077224 */ /* 0x008fd800078e00ff */
[----:B------:R-:W-:Y:S05]  /*0710*/  @P1 BRA `(.L_x_19) ;  /* 0x0000000000041947 */ /* 0x000fea0003800000 */
[----:B------:R3:W5:Y:S02]  /*0720*/  LDG.E R7, desc[UR36][R8.64+-0x4] ;  /* 0xfffffc2408077981 */ /* 0x000764000c1e1900 */
.L_x_19:
[----:B-----5:R0:W-:Y:S02]  /*0730*/  STS [R0+0x1188], R7 ;  /* 0x0011880700007388 */ /* 0x0201e40000000800 */
.L_x_17:
[----:B------:R-:W-:Y:S05]  /*0740*/  BSYNC.RECONVERGENT B0 ;  /* 0x0000000000007941 */ /* 0x000fea0003800200 */
.L_x_16:
[----:B------:R-:W-:Y:S01]  /*0750*/  ISETP.NE.OR P0, PT, R17, 0x1f, !P0 ;  /* 0x0000001f1100780c */ /* 0x000fe20004705670 */
[----:B------:R-:W-:-:S12]  /*0760*/  BSSY.RECONVERGENT B0, `(.L_x_20) ;  /* 0x000000b000007945 */ /* 0x000fd80003800200 */
[----:B------:R-:W-:Y:S05]  /*0770*/  @P0 BRA `(.L_x_21) ;  /* 0x0000000000240947 */ /* 0x000fea0003800000 */
[----:B---3--:R-:W-:Y:S01]  /*0780*/  SHF.R.S32.HI R6, RZ, 0x1f, R11 ;  /* 0x0000001fff067819 */ /* 0x008fe2000001140b */
[----:B0-----:R-:W-:-:S03]  /*0790*/  IMAD.MOV.U32 R7, RZ, RZ, RZ ;  /* 0x000000ffff077224 */ /* 0x001fc600078e00ff */
[----:B------:R-:W-:-:S04]  /*07a0*/  LEA.HI R6, R6, R11, RZ, 0x5 ;  /* 0x0000000b06067211 */ /* 0x000fc800078f28ff */
[----:B------:R-:W-:-:S04]  /*07b0*/  LEA.HI.SX32 R6, R6, 0xffffffff, 0x1b ;  /* 0xffffffff06067811 */ /* 0x000fc800078fdaff */
[----:B------:R-:W-:-:S04]  /*07c0*/  ISETP.LE.U32.AND P0, PT, R6, UR6, PT ;  /* 0x0000000606007c0c */ /* 0x000fc8000bf03070 */
[----:B------:R-:W-:-:S13]  /*07d0*/  ISETP.EQ.OR P0, PT, RZ, UR7, P0 ;  /* 0x00000007ff007c0c */ /* 0x000fda0008702670 */
[----:B------:R-:W-:Y:S05]  /*07e0*/  @P0 BRA `(.L_x_22) ;  /* 0x0000000000040947 */ /* 0x000fea0003800000 */
[----:B------:R0:W5:Y:S02]  /*07f0*/  LDG.E R7, desc[UR36][R4.64+0x4] ;  /* 0x0000042404077981 */ /* 0x000164000c1e1900 */
.L_x_22:
[----:B-----5:R3:W-:Y:S02]  /*0800*/  STS [R0+0x84], R7 ;  /* 0x0000840700007388 */ /* 0x0207e40000000800 */
.L_x_21:
[----:B------:R-:W-:Y:S05]  /*0810*/  BSYNC.RECONVERGENT B0 ;  /* 0x0000000000007941 */ /* 0x000fea0003800200 */
.L_x_20:
[----:B0--3--:R-:W3:Y:S01]  /*0820*/  LDG.E R0, desc[UR36][R2.64] ;  /* 0x0000002402007981 */ /* 0x009ee2000c1e1900 */
[----:B------:R-:W-:-:S05]  /*0830*/  IMAD R17, R17, 0x4, R12 ;  /* 0x0000000411117824 */ /* 0x000fca00078e020c */
[----:B---3--:R-:W-:Y:S01]  /*0840*/  STS [R17+0x8c], R0 ;  /* 0x00008c0011007388 */ /* 0x008fe20000000800 */
[----:B------:R-:W-:Y:S06]  /*0850*/  BAR.SYNC.DEFER_BLOCKING 0x0 ;  /* 0x0000000000007b1d */ /* 0x000fec0000010000 */
[----:B------:R-:W3:Y:S01]  /*0860*/  LDG.E R5, desc[UR36][R2.64] ;  /* 0x0000002402057981 */ /* 0x000ee2000c1e1900 */
[----:B------:R-:W-:Y:S03]  /*0870*/  BSSY.RECONVERGENT B6, `(.L_x_23) ;  /* 0x000000c000067945 */ /* 0x000fe60003800200 */
[----:B------:R-:W3:Y:S02]  /*0880*/  LDS R18, [R17+0x8c] ;  /* 0x00008c0011127984 */ /* 0x000ee40000000800 */
[----:B---3--:R-:W-:-:S13]  /*0890*/  ISETP.NE.AND P0, PT, R18, R5, PT ;  /* 0x000000051200720c */ /* 0x008fda0003f05270 */
[----:B------:R-:W-:Y:S05]  /*08a0*/  @!P0 BRA `(.L_x_24) ;  /* 0x0000000000208947 */ /* 0x000fea0003800000 */
[----:B------:R-:W-:Y:S01]  /*08b0*/  MOV R0, 0x0 ;  /* 0x0000000000007802 */ /* 0x000fe20000000f00 */
[----:B------:R-:W0:Y:S01]  /*08c0*/  LDCU.64 UR4, c[0x4][0x8] ;  /* 0x01000100ff0477ac */ /* 0x000e220008000a00 */
[----:B------:R-:W-:Y:S02]  /*08d0*/  CS2R R6, SRZ ;  /* 0x0000000000067805 */ /* 0x000fe4000001ff00 */
[----:B-12---:R1:W2:Y:S01]  /*08e0*/  LDC.64 R2, c[0x4][R0] ;  /* 0x0100000000027b82 */ /* 0x0062a20000000a00 */
[----:B0-----:R-:W-:Y:S02]  /*08f0*/  IMAD.U32 R4, RZ, RZ, UR4 ;  /* 0x00000004ff047e24 */ /* 0x001fe4000f8e00ff */
[----:B-1----:R-:W-:-:S07]  /*0900*/  IMAD.U32 R5, RZ, RZ, UR5 ;  /* 0x00000005ff057e24 */ /* 0x002fce000f8e00ff */
[----:B------:R-:W-:-:S07]  /*0910*/  LEPC R20, `(.L_x_24) ;  /* 0x000000001014794e */ /* 0x000fce0000000000 */
[----:B--2-4-:R-:W-:Y:S05]  /*0920*/  CALL.ABS.NOINC R2 ;  /* 0x0000000002007343 */ /* 0x014fea0003c00000 */
.L_x_24:
[----:B------:R-:W-:Y:S05]  /*0930*/  BSYNC.RECONVERGENT B6 ;  /* 0x0000000000067941 */ /* 0x000fea0003800200 */
.L_x_23:
[----:B------:R-:W-:-:S13]  /*0940*/  ISETP.GE.AND P0, PT, R18, 0x1, PT ;  /* 0x000000011200780c */ /* 0x000fda0003f06270 */
[----:B-12---:R-:W0:Y:S01]  /*0950*/  @P0 LDC.64 R2, c[0x0][0x3a0] ;  /* 0x0000e800ff020b82 */ /* 0x006e220000000a00 */
[----:B------:R-:W-:-:S05]  /*0960*/  @P0 VIADD R0, R18, 0xffffffff ;  /* 0xffffffff12000836 */ /* 0x000fca0000000000 */
[----:B------:R-:W-:-:S04]  /*0970*/  @P0 ISETP.NE.AND P1, PT, R0, RZ, PT ;  /* 0x000000ff0000020c */ /* 0x000fc80003f25270 */
[----:B------:R-:W-:Y:S01]  /*0980*/  @P0 SEL R5, R0, 0xffffffe2, P1 ;  /* 0xffffffe200050807 */ /* 0x000fe20000800000 */
[----:B0-----:R-:W-:-:S05]  /*0990*/  @P0 IMAD.WIDE R2, R16, 0x4, R2 ;  /* 0x0000000410020825 */ /* 0x001fca00078e0202 */
[----:B------:R0:W-:Y:S01]  /*09a0*/  @P0 STG.E desc[UR36][R2.64], R5 ;  /* 0x0000000502000986 */ /* 0x0001e2000c101924 */
[----:B------:R-:W-:Y:S05]  /*09b0*/  @P0 EXIT ;  /* 0x000000000000094d */ /* 0x000fea0003800000 */
[----:B------:R-:W-:-:S13]  /*09c0*/  ISETP.GT.AND P0, PT, R18, -0x1, PT ;  /* 0xffffffff1200780c */ /* 0x000fda0003f04270 */
[----:B0-----:R-:W0:Y:S01]  /*09d0*/  @!P0 LDC.64 R2, c[0x0][0x3a0] ;  /* 0x0000e800ff028b82 */ /* 0x001e220000000a00 */
[----:B------:R-:W-:Y:S02]  /*09e0*/  @!P0 VIADD R5, R18, 0x1 ;  /* 0x0000000112058836 */ /* 0x000fe40000000000 */
[----:B0-----:R-:W-:-:S05]  /*09f0*/  @!P0 IMAD.WIDE R2, R16, 0x4, R2 ;  /* 0x0000000410028825 */ /* 0x001fca00078e0202 */
[----:B------:R0:W-:Y:S01]  /*0a00*/  @!P0 STG.E desc[UR36][R2.64], R5 ;  /* 0x0000000502008986 */ /* 0x0001e2000c101924 */
[----:B------:R-:W-:Y:S05]  /*0a10*/  @!P0 EXIT ;  /* 0x000000000000894d */ /* 0x000fea0003800000 */
[----:B0-----:R-:W0:Y:S01]  /*0a20*/  LDC.64 R2, c[0x0][0x380] ;  /* 0x0000e000ff027b82 */ /* 0x001e220000000a00 */
[----:B------:R-:W1:Y:S04]  /*0a30*/  LDS R4, [R17+0x4] ;  /* 0x0000040011047984 */ /* 0x000e680000000800 */
[----:B------:R-:W2:Y:S04]  /*0a40*/  LDS R0, [R17] ;  /* 0x0000000011007984 */ /* 0x000ea80000000800 */
[----:B------:R-:W3:Y:S04]  /*0a50*/  LDS R5, [R17+0x8] ;  /* 0x0000080011057984 */ /* 0x000ee80000000800 */
[----:B------:R-:W5:Y:S04]  /*0a60*/  LDS R6, [R17+0x88] ;  /* 0x0000880011067984 */ /* 0x000f680000000800 */
[----:B------:R-:W4:Y:S04]  /*0a70*/  LDS R7, [R17+0x8c] ;  /* 0x00008c0011077984 */ /* 0x000f280000000800 */
[----:B------:R-:W-:Y:S01]  /*0a80*/  LDS R8, [R17+0x90] ;  /* 0x0000900011087984 */ /* 0x000fe20000000800 */
[----:B0-----:R-:W-:-:S03]  /*0a90*/  IMAD.WIDE R2, R16, 0x4, R2 ;  /* 0x0000000410027825 */ /* 0x001fc600078e0202 */
[----:B------:R-:W0:Y:S04]  /*0aa0*/  LDS R9, [R17+0x110] ;  /* 0x0001100011097984 */ /* 0x000e280000000800 */
[----:B------:R1:W4:Y:S04]  /*0ab0*/  LDG.E R11, desc[UR36][R2.64] ;  /* 0x00000024020b7981 */ /* 0x000328000c1e1900 */
[----:B-1----:R-:W1:Y:S01]  /*0ac0*/  LDS R3, [R17+0x114] ;  /* 0x0001140011037984 */ /* 0x002e620000000800 */
[----:B------:R-:W-:Y:S01]  /*0ad0*/  ISETP.GT.AND P1, PT, R4, RZ, PT ;  /* 0x000000ff0400720c */ /* 0x000fe20003f24270 */
[----:B------:R-:W-:Y:S01]  /*0ae0*/  IMAD.MOV.U32 R4, RZ, RZ, 0x2 ;  /* 0x00000002ff047424 */ /* 0x000fe200078e00ff */
[----:B--2---:R-:W-:-:S02]  /*0af0*/  ISETP.GT.AND P0, PT, R0, RZ, PT ;  /* 0x000000ff0000720c */ /* 0x004fc40003f04270 */
[----:B------:R-:W-:Y:S02]  /*0b00*/  SEL R0, RZ, 0x1, !P1 ;  /* 0x00000001ff007807 */ /* 0x000fe40004800000 */
[----:B---3--:R-:W-:Y:S02]  /*0b10*/  ISETP.GT.AND P2, PT, R5, RZ, PT ;  /* 0x000000ff0500720c */ /* 0x008fe40003f44270 */
[----:B------:R-:W2:Y:S05]  /*0b20*/  LDS R5, [R17+0x118] ;  /* 0x0001180011057984 */ /* 0x000eaa0000000800 */
[----:B------:R-:W-:Y:S01]  /*0b30*/  @!P1 IMAD.MOV R4, RZ, RZ, 0x1 ;  /* 0x00000001ff049424 */ /* 0x000fe200078e02ff */
[----:B-----5:R-:W-:Y:S01]  /*0b40*/  ISETP.GT.AND P1, PT, R6, RZ, PT ;  /* 0x000000ff0600720c */ /* 0x020fe20003f24270 */
[----:B------:R-:W-:Y:S01]  /*0b50*/  @!P0 IMAD.MOV R4, RZ, RZ, R0 ;  /* 0x000000ffff048224 */ /* 0x000fe200078e0200 */
[----:B----4-:R-:W-:-:S03]  /*0b60*/  ISETP.GT.AND P0, PT, R7, RZ, PT ;  /* 0x000000ff0700720c */ /* 0x010fc60003f04270 */
[----:B------:R-:W-:Y:S02]  /*0b70*/  VIADD R0, R4, 0x1 ;  /* 0x0000000104007836 */ /* 0x000fe40000000000 */
[----:B------:R-:W-:Y:S01]  /*0b80*/  @!P2 IMAD.MOV R0, RZ, RZ, R4 ;  /* 0x000000ffff00a224 */ /* 0x000fe200078e0204 */
[----:B0-----:R-:W-:-:S03]  /*0b90*/  ISETP.GT.AND P2, PT, R9, RZ, PT ;  /* 0x000000ff0900720c */ /* 0x001fc60003f44270 */
[----:B------:R-:W-:Y:S02]  /*0ba0*/  VIADD R2, R0, 0x1 ;  /* 0x0000000100027836 */ /* 0x000fe40000000000 */
[----:B------:R-:W-:Y:S01]  /*0bb0*/  @!P1 IMAD.MOV R2, RZ, RZ, R0 ;  /* 0x000000ffff029224 */ /* 0x000fe200078e0200 */
[----:B------:R-:W-:-:S03]  /*0bc0*/  ISETP.GT.AND P1, PT, R8, RZ, PT ;  /* 0x000000ff0800720c */ /* 0x000fc60003f24270 */
[----:B------:R-:W-:Y:S02]  /*0bd0*/  VIADD R0, R2, 0x1 ;  /* 0x0000000102007836 */ /* 0x000fe40000000000 */
[----:B------:R-:W-:-:S04]  /*0be0*/  @!P0 IMAD.MOV R0, RZ, RZ, R2 ;  /* 0x000000ffff008224 */ /* 0x000fc800078e0202 */
[----:B------:R-:W-:-:S04]  /*0bf0*/  VIADD R2, R0, 0x1 ;  /* 0x0000000100027836 */ /* 0x000fc80000000000 */
[----:B------:R-:W-:Y:S01]  /*0c00*/  @!P1 IMAD.MOV R2, RZ, RZ, R0 ;  /* 0x000000ffff029224 */ /* 0x000fe200078e0200 */
[----:B-1----:R-:W-:-:S03]  /*0c10*/  ISETP.GT.AND P1, PT, R3, RZ, PT ;  /* 0x000000ff0300720c */ /* 0x002fc60003f24270 */
[----:B------:R-:W-:Y:S02]  /*0c20*/  VIADD R0, R2, 0x1 ;  /* 0x0000000102007836 */ /* 0x000fe40000000000 */
[----:B------:R-:W-:Y:S01]  /*0c30*/  @!P2 IMAD.MOV R0, RZ, RZ, R2 ;  /* 0x000000ffff00a224 */ /* 0x000fe200078e0202 */
[----:B--2---:R-:W-:-:S03]  /*0c40*/  ISETP.GT.AND P2, PT, R5, RZ, PT ;  /* 0x000000ff0500720c */ /* 0x004fc60003f44270 */
[----:B------:R-:W-:-:S04]  /*0c50*/  VIADD R2, R0, 0x1 ;  /* 0x0000000100027836 */ /* 0x000fc80000000000 */
[----:B------:R-:W-:-:S04]  /*0c60*/  @!P1 IMAD.MOV R2, RZ, RZ, R0 ;  /* 0x000000ffff029224 */ /* 0x000fc800078e0200 */
[----:B------:R-:W-:Y:S02]  /*0c70*/  VIADD R3, R2, 0x1 ;  /* 0x0000000102037836 */ /* 0x000fe40000000000 */
[----:B------:R-:W-:-:S04]  /*0c80*/  @!P2 IMAD.MOV R3, RZ, RZ, R2 ;  /* 0x000000ffff03a224 */ /* 0x000fc800078e0202 */
[----:B------:R-:W-:Y:S02]  /*0c90*/  VIADD R0, R3, 0xffffffff ;  /* 0xffffffff03007836 */ /* 0x000fe40000000000 */
[----:B------:R-:W-:-:S05]  /*0ca0*/  @!P0 IMAD.MOV R0, RZ, RZ, R3 ;  /* 0x000000ffff008224 */ /* 0x000fca00078e0203 */
[----:B------:R-:W-:-:S13]  /*0cb0*/  ISETP.GT.AND P0, PT, R0, R11, PT ;  /* 0x0000000b0000720c */ /* 0x000fda0003f04270 */
[----:B------:R-:W-:Y:S05]  /*0cc0*/  @!P0 BRA `(.L_x_25) ;  /* 0x0000000000388947 */ /* 0x000fea0003800000 */
[----:B------:R-:W0:Y:S01]  /*0cd0*/  S2R R0, SR_LANEID ;  /* 0x0000000000007919 */ /* 0x000e220000000000 */
[----:B------:R-:W1:Y:S01]  /*0ce0*/  LDC.64 R4, c[0x0][0x3a0] ;  /* 0x0000e800ff047b82 */ /* 0x000e620000000a00 */
[----:B------:R-:W-:Y:S01]  /*0cf0*/  VOTEU.ANY UR4, UPT, PT ;  /* 0x0000000000047886 */ /* 0x000fe200038e0100 */
[----:B------:R-:W-:Y:S01]  /*0d00*/  IMAD.MOV.U32 R9, RZ, RZ, 0xa ;  /* 0x0000000aff097424 */ /* 0x000fe200078e00ff */
[----:B------:R-:W-:Y:S02]  /*0d10*/  UFLO.U32 UR5, UR4 ;  /* 0x00000004000572bd */ /* 0x000fe400080e0000 */
[----:B------:R-:W2:Y:S03]  /*0d20*/  POPC R7, UR4 ;  /* 0x0000000400077d09 */ /* 0x000ea60008000000 */
[----:B------:R-:W3:Y:S08]  /*0d30*/  LDC R11, c[0x0][0x39c] ;  /* 0x0000e700ff0b7b82 */ /* 0x000ef00000000800 */
[----:B------:R-:W3:Y:S01]  /*0d40*/  LDC.64 R2, c[0x0][0x390] ;  /* 0x0000e400ff027b82 */ /* 0x000ee20000000a00 */
[----:B-1----:R-:W-:-:S05]  /*0d50*/  IMAD.WIDE R4, R16, 0x4, R4 ;  /* 0x0000000410047825 */ /* 0x002fca00078e0204 */
[----:B------:R-:W-:Y:S01]  /*0d60*/  STG.E desc[UR36][R4.64], R9 ;  /* 0x0000000904007986 */ /* 0x000fe2000c101924 */
[----:B0-----:R-:W-:Y:S01]  /*0d70*/  ISETP.EQ.U32.AND P0, PT, R0, UR5, PT ;  /* 0x0000000500007c0c */ /* 0x001fe2000bf02070 */
[----:B---3--:R-:W-:-:S12]  /*0d80*/  IMAD.WIDE R2, R11, 0x4, R2 ;  /* 0x000000040b027825 */ /* 0x008fd800078e0202 */
[----:B--2---:R-:W-:Y:S01]  /*0d90*/  @P0 REDG.E.ADD.STRONG.GPU desc[UR36][R2.64], R7 ;  /* 0x000000070200098e */ /* 0x004fe2000c12e124 */
[----:B------:R-:W-:Y:S05]  /*0da0*/  EXIT ;  /* 0x000000000000794d */ /* 0x000fea0003800000 */
.L_x_25:
[----:B------:R-:W0:Y:S02]  /*0db0*/  LDC.64 R2, c[0x0][0x3a0] ;  /* 0x0000e800ff027b82 */ /* 0x000e240000000a00 */
[----:B0-----:R-:W-:-:S05]  /*0dc0*/  IMAD.WIDE R2, R16, 0x4, R2 ;  /* 0x0000000410027825 */ /* 0x001fca00078e0202 */
[----:B------:R-:W-:Y:S01]  /*0dd0*/  STG.E desc[UR36][R2.64], RZ ;  /* 0x000000ff02007986 */ /* 0x000fe2000c101924 */
[----:B------:R-:W-:Y:S05]  /*0de0*/  EXIT ;  /* 0x000000000000794d */ /* 0x000fea0003800000 */
.L_x_26:
[----:B------:R-:W-:-:S00]  /*0df0*/  BRA `(.L_x_26) ;  /* 0xfffffffc00fc7947 */ /* 0x000fc0000383ffff */
[----:B------:R-:W-:-:S00]  /*0e00*/  NOP ;  /* 0x0000000000007918 */ /* 0x000fc00000000000 */
[----:B------:R-:W-:-:S00]  /*0e10*/  NOP ;  /* 0x0000000000007918 */ /* 0x000fc00000000000 */
[----:B------:R-:W-:-:S00]  /*0e20*/  NOP ;  /* 0x0000000000007918 */ /* 0x000fc00000000000 */
[----:B------:R-:W-:-:S00]  /*0e30*/  NOP ;  /* 0x0000000000007918 */ /* 0x000fc00000000000 */
[----:B------:R-:W-:-:S00]  /*0e40*/  NOP ;  /* 0x0000000000007918 */ /* 0x000fc00000000000 */
[----:B------:R-:W-:-:S00]  /*0e50*/  NOP ;  /* 0x0000000000007918 */ /* 0x000fc00000000000 */
[----:B------:R-:W-:-:S00]  /*0e60*/  NOP ;  /* 0x0000000000007918 */ /* 0x000fc00000000000 */
[----:B------:R-:W-:-:S00]  /*0e70*/  NOP ;  /* 0x0000000000007918 */ /* 0x000fc00000000000 */
.L_x_27:


//--------------------- .nv.global.init           --------------------------
	.section	.nv.global.init,"aw",@progbits
.nv.global.init:
	.type		$str,@object
	.size		$str,(.L_0 - $str)
$str:
        /*0000*/ 	.byte	0x4d, 0x49, 0x53, 0x4d, 0x41, 0x54, 0x43, 0x48, 0x21, 0x21, 0x21, 0x21, 0x21, 0x21, 0x21, 0x0a
        /*0010*/ 	.byte	0x00
.L_0:


//--------------------- .nv.shared._Z7GPUiterPKiS0_PiiiS1_ --------------------------
	.section	.nv.shared._Z7GPUiterPKiS0_PiiiS1_,"aw",@nobits
	.sectionflags	@""
	.align	4
.nv.shared._Z7GPUiterPKiS0_PiiiS1_:
	.zero		5648


//--------------------- .nv.shared.reserved.0     --------------------------
	.section	.nv.shared.reserved.0,"aw",@nobits
	.weak		__nv_reservedSMEM_offset_0_alias
	.size		__nv_reservedSMEM_offset_0_alias, 0, 64
	.other		__nv_reservedSMEM_offset_0_alias,@"STO_CUDA_RESERVED_SHARED STV_DEFAULT"
__nv_reservedSMEM_offset_0_alias:
	.zero		0
	.zero		64


//--------------------- .nv.constant0._Z7GPUiterPKiS0_PiiiS1_ --------------------------
	.section	.nv.constant0._Z7GPUiterPKiS0_PiiiS1_,"a",@progbits
	.sectionflags	@""
	.align	4
.nv.constant0._Z7GPUiterPKiS0_PiiiS1_:
	.zero		936


//--------------------- SYMBOLS --------------------------

	.type		.nv.reservedSmem.offset0,@object
	.size		.nv.reservedSmem.offset0,0x4
	.type		.nv.reservedSmem.cap,@object
	.size		.nv.reservedSmem.cap,0x4
	.type		vprintf,@function
